//
// Generated by NVIDIA NVVM Compiler
//
// Compiler Build ID: CL-36424714
// Cuda compilation tools, release 13.0, V13.0.88
// Based on NVVM 20.0.0
//

.version 9.0
.target sm_100
.address_size 64

	// .globl	_Z11convolutionPiS_ii
.const .align 4 .b8 mask[12];

.visible .entry _Z11convolutionPiS_ii(
	.param .u64 .ptr .align 1 _Z11convolutionPiS_ii_param_0,
	.param .u64 .ptr .align 1 _Z11convolutionPiS_ii_param_1,
	.param .u32 _Z11convolutionPiS_ii_param_2,
	.param .u32 _Z11convolutionPiS_ii_param_3
)
{
	.reg .pred 	%p<56>;
	.reg .b32 	%r<136>;
	.reg .b64 	%rd<49>;

	ld.param.u64 	%rd6, [_Z11convolutionPiS_ii_param_0];
	ld.param.u64 	%rd5, [_Z11convolutionPiS_ii_param_1];
	ld.param.u32 	%r65, [_Z11convolutionPiS_ii_param_2];
	ld.param.u32 	%r66, [_Z11convolutionPiS_ii_param_3];
	cvta.to.global.u64 	%rd1, %rd6;
	mov.u32 	%r67, %ctaid.x;
	mov.u32 	%r68, %ntid.x;
	mov.u32 	%r69, %tid.x;
	mad.lo.s32 	%r1, %r67, %r68, %r69;
	setp.ge.s32 	%p1, %r1, %r65;
	@%p1 bra 	$L__BB0_43;
	shr.u32 	%r71, %r66, 31;
	add.s32 	%r72, %r66, %r71;
	shr.s32 	%r73, %r72, 1;
	sub.s32 	%r2, %r1, %r73;
	setp.lt.s32 	%p2, %r66, 1;
	mov.b32 	%r112, 0;
	@%p2 bra 	$L__BB0_42;
	and.b32  	%r3, %r66, 7;
	setp.lt.u32 	%p3, %r66, 8;
	mov.b32 	%r128, 0;
	mov.u32 	%r112, %r128;
	@%p3 bra 	$L__BB0_21;
	and.b32  	%r128, %r66, 2147483640;
	mov.b32 	%r110, 0;
	mov.u64 	%rd8, mask;
	mov.u32 	%r112, %r110;
$L__BB0_4:
	.pragma "nounroll";
	add.s32 	%r7, %r2, %r110;
	setp.lt.s32 	%p4, %r7, 0;
	setp.ge.s32 	%p5, %r7, %r65;
	mul.wide.u32 	%rd7, %r110, 4;
	add.s64 	%rd2, %rd8, %rd7;
	or.pred  	%p6, %p4, %p5;
	@%p6 bra 	$L__BB0_6;
	mul.wide.u32 	%rd9, %r7, 4;
	add.s64 	%rd10, %rd1, %rd9;
	ld.global.u32 	%r77, [%rd10];
	ld.const.u32 	%r78, [%rd2];
	mad.lo.s32 	%r112, %r78, %r77, %r112;
$L__BB0_6:
	add.s32 	%r10, %r7, 1;
	setp.lt.s32 	%p7, %r10, 0;
	setp.ge.s32 	%p8, %r10, %r65;
	or.pred  	%p9, %p7, %p8;
	@%p9 bra 	$L__BB0_8;
	mul.wide.u32 	%rd11, %r10, 4;
	add.s64 	%rd12, %rd1, %rd11;
	ld.global.u32 	%r79, [%rd12];
	ld.const.u32 	%r80, [%rd2+4];
	mad.lo.s32 	%r112, %r80, %r79, %r112;
$L__BB0_8:
	add.s32 	%r13, %r7, 2;
	setp.lt.s32 	%p10, %r13, 0;
	setp.ge.s32 	%p11, %r13, %r65;
	or.pred  	%p12, %p10, %p11;
	@%p12 bra 	$L__BB0_10;
	mul.wide.u32 	%rd13, %r13, 4;
	add.s64 	%rd14, %rd1, %rd13;
	ld.global.u32 	%r81, [%rd14];
	ld.const.u32 	%r82, [%rd2+8];
	mad.lo.s32 	%r112, %r82, %r81, %r112;
$L__BB0_10:
	add.s32 	%r16, %r7, 3;
	setp.lt.s32 	%p13, %r16, 0;
	setp.ge.s32 	%p14, %r16, %r65;
	or.pred  	%p15, %p13, %p14;
	@%p15 bra 	$L__BB0_12;
	mul.wide.u32 	%rd15, %r16, 4;
	add.s64 	%rd16, %rd1, %rd15;
	ld.global.u32 	%r83, [%rd16];
	ld.const.u32 	%r84, [%rd2+12];
	mad.lo.s32 	%r112, %r84, %r83, %r112;
$L__BB0_12:
	add.s32 	%r19, %r7, 4;
	setp.lt.s32 	%p16, %r19, 0;
	setp.ge.s32 	%p17, %r19, %r65;
	or.pred  	%p18, %p16, %p17;
	@%p18 bra 	$L__BB0_14;
	mul.wide.u32 	%rd17, %r19, 4;
	add.s64 	%rd18, %rd1, %rd17;
	ld.global.u32 	%r85, [%rd18];
	ld.const.u32 	%r86, [%rd2+16];
	mad.lo.s32 	%r112, %r86, %r85, %r112;
$L__BB0_14:
	add.s32 	%r22, %r7, 5;
	setp.lt.s32 	%p19, %r22, 0;
	setp.ge.s32 	%p20, %r22, %r65;
	or.pred  	%p21, %p19, %p20;
	@%p21 bra 	$L__BB0_16;
	mul.wide.u32 	%rd19, %r22, 4;
	add.s64 	%rd20, %rd1, %rd19;
	ld.global.u32 	%r87, [%rd20];
	ld.const.u32 	%r88, [%rd2+20];
	mad.lo.s32 	%r112, %r88, %r87, %r112;
$L__BB0_16:
	add.s32 	%r25, %r7, 6;
	setp.lt.s32 	%p22, %r25, 0;
	setp.ge.s32 	%p23, %r25, %r65;
	or.pred  	%p24, %p22, %p23;
	@%p24 bra 	$L__BB0_18;
	mul.wide.u32 	%rd21, %r25, 4;
	add.s64 	%rd22, %rd1, %rd21;
	ld.global.u32 	%r89, [%rd22];
	ld.const.u32 	%r90, [%rd2+24];
	mad.lo.s32 	%r112, %r90, %r89, %r112;
$L__BB0_18:
	add.s32 	%r28, %r7, 7;
	setp.lt.s32 	%p25, %r28, 0;
	setp.ge.s32 	%p26, %r28, %r65;
	or.pred  	%p27, %p25, %p26;
	@%p27 bra 	$L__BB0_20;
	mul.wide.u32 	%rd23, %r28, 4;
	add.s64 	%rd24, %rd1, %rd23;
	ld.global.u32 	%r91, [%rd24];
	ld.const.u32 	%r92, [%rd2+28];
	mad.lo.s32 	%r112, %r92, %r91, %r112;
$L__BB0_20:
	add.s32 	%r110, %r110, 8;
	setp.ne.s32 	%p28, %r110, %r128;
	@%p28 bra 	$L__BB0_4;
$L__BB0_21:
	setp.eq.s32 	%p29, %r3, 0;
	@%p29 bra 	$L__BB0_42;
	and.b32  	%r35, %r66, 3;
	setp.lt.u32 	%p30, %r3, 4;
	@%p30 bra 	$L__BB0_32;
	add.s32 	%r36, %r2, %r128;
	setp.lt.s32 	%p31, %r36, 0;
	setp.ge.s32 	%p32, %r36, %r65;
	mul.wide.u32 	%rd25, %r128, 4;
	mov.u64 	%rd26, mask;
	add.s64 	%rd3, %rd26, %rd25;
	or.pred  	%p33, %p31, %p32;
	@%p33 bra 	$L__BB0_25;
	mul.wide.u32 	%rd27, %r36, 4;
	add.s64 	%rd28, %rd1, %rd27;
	ld.global.u32 	%r94, [%rd28];
	ld.const.u32 	%r95, [%rd3];
	mad.lo.s32 	%r112, %r95, %r94, %r112;
$L__BB0_25:
	add.s32 	%r39, %r36, 1;
	setp.lt.s32 	%p34, %r39, 0;
	setp.ge.s32 	%p35, %r39, %r65;
	or.pred  	%p36, %p34, %p35;
	@%p36 bra 	$L__BB0_27;
	mul.wide.u32 	%rd29, %r39, 4;
	add.s64 	%rd30, %rd1, %rd29;
	ld.global.u32 	%r96, [%rd30];
	ld.const.u32 	%r97, [%rd3+4];
	mad.lo.s32 	%r112, %r97, %r96, %r112;
$L__BB0_27:
	add.s32 	%r42, %r36, 2;
	setp.lt.s32 	%p37, %r42, 0;
	setp.ge.s32 	%p38, %r42, %r65;
	or.pred  	%p39, %p37, %p38;
	@%p39 bra 	$L__BB0_29;
	mul.wide.u32 	%rd31, %r42, 4;
	add.s64 	%rd32, %rd1, %rd31;
	ld.global.u32 	%r98, [%rd32];
	ld.const.u32 	%r99, [%rd3+8];
	mad.lo.s32 	%r112, %r99, %r98, %r112;
$L__BB0_29:
	add.s32 	%r45, %r36, 3;
	setp.lt.s32 	%p40, %r45, 0;
	setp.ge.s32 	%p41, %r45, %r65;
	or.pred  	%p42, %p40, %p41;
	@%p42 bra 	$L__BB0_31;
	mul.wide.u32 	%rd33, %r45, 4;
	add.s64 	%rd34, %rd1, %rd33;
	ld.global.u32 	%r100, [%rd34];
	ld.const.u32 	%r101, [%rd3+12];
	mad.lo.s32 	%r112, %r101, %r100, %r112;
$L__BB0_31:
	add.s32 	%r128, %r128, 4;
$L__BB0_32:
	setp.eq.s32 	%p43, %r35, 0;
	@%p43 bra 	$L__BB0_42;
	setp.eq.s32 	%p44, %r35, 1;
	@%p44 bra 	$L__BB0_39;
	add.s32 	%r52, %r2, %r128;
	setp.lt.s32 	%p45, %r52, 0;
	setp.ge.s32 	%p46, %r52, %r65;
	mul.wide.u32 	%rd35, %r128, 4;
	mov.u64 	%rd36, mask;
	add.s64 	%rd4, %rd36, %rd35;
	or.pred  	%p47, %p45, %p46;
	@%p47 bra 	$L__BB0_36;
	mul.wide.u32 	%rd37, %r52, 4;
	add.s64 	%rd38, %rd1, %rd37;
	ld.global.u32 	%r103, [%rd38];
	ld.const.u32 	%r104, [%rd4];
	mad.lo.s32 	%r112, %r104, %r103, %r112;
$L__BB0_36:
	add.s32 	%r55, %r52, 1;
	setp.lt.s32 	%p48, %r55, 0;
	setp.ge.s32 	%p49, %r55, %r65;
	or.pred  	%p50, %p48, %p49;
	@%p50 bra 	$L__BB0_38;
	mul.wide.u32 	%rd39, %r55, 4;
	add.s64 	%rd40, %rd1, %rd39;
	ld.global.u32 	%r105, [%rd40];
	ld.const.u32 	%r106, [%rd4+4];
	mad.lo.s32 	%r112, %r106, %r105, %r112;
$L__BB0_38:
	add.s32 	%r128, %r128, 2;
$L__BB0_39:
	and.b32  	%r107, %r66, 1;
	setp.eq.b32 	%p51, %r107, 1;
	not.pred 	%p52, %p51;
	@%p52 bra 	$L__BB0_42;
	add.s32 	%r62, %r2, %r128;
	setp.lt.s32 	%p53, %r62, 0;
	setp.ge.s32 	%p54, %r62, %r65;
	or.pred  	%p55, %p53, %p54;
	@%p55 bra 	$L__BB0_42;
	mul.wide.u32 	%rd41, %r62, 4;
	add.s64 	%rd42, %rd1, %rd41;
	ld.global.u32 	%r108, [%rd42];
	mul.wide.u32 	%rd43, %r128, 4;
	mov.u64 	%rd44, mask;
	add.s64 	%rd45, %rd44, %rd43;
	ld.const.u32 	%r109, [%rd45];
	mad.lo.s32 	%r112, %r109, %r108, %r112;
$L__BB0_42:
	cvta.to.global.u64 	%rd46, %rd5;
	mul.wide.s32 	%rd47, %r1, 4;
	add.s64 	%rd48, %rd46, %rd47;
	st.global.u32 	[%rd48], %r112;
$L__BB0_43:
	ret;

}


// ===== COMPILED SASS (sm_100) =====

	.target	sm_100

	.elftype	@"ET_EXEC"


//--------------------- .note.nv.tkinfo           --------------------------
	.section	.note.nv.tkinfo,"",@"SHT_NOTE"
	.sectionflags	@"SHF_NOTE_NV_TKINFO"
	.tkinfo
        /*0018*/ 	.word	0x00000002
        /*0030*/ 	.string	""
        /*0030*/ 	.string	"ptxas"
        /*0030*/ 	.string	"Cuda compilation tools, release 13.0, V13.0.88"
        /*0030*/ 	.string	"Build cuda_13.0.r13.0/compiler.36424714_0"
        /*0030*/ 	.string	"-arch sm_100 -m 64 "



//--------------------- .note.nv.cuinfo           --------------------------
	.section	.note.nv.cuinfo,"",@"SHT_NOTE"
	.sectionflags	@"SHF_NOTE_NV_CUINFO"
        /*0018*/ 	.short	0x0002
        /*001a*/ 	.short	0x0064
        /*001c*/ 	.short	0x0082
	.zero		2


//--------------------- .nv.info                  --------------------------
	.section	.nv.info,"",@"SHT_CUDA_INFO"
	.align	4


	//----- nvinfo : EIATTR_REGCOUNT
	.align		4
        /*0000*/ 	.byte	0x04, 0x2f
        /*0002*/ 	.short	(.L_2 - .L_1)
	.align		4
.L_1:
        /*0004*/ 	.word	index@(_Z11convolutionPiS_ii)
        /*0008*/ 	.word	0x00000020


	//----- nvinfo : EIATTR_FRAME_SIZE
	.align		4
.L_2:
        /*000c*/ 	.byte	0x04, 0x11
        /*000e*/ 	.short	(.L_4 - .L_3)
	.align		4
.L_3:
        /*0010*/ 	.word	index@(_Z11convolutionPiS_ii)
        /*0014*/ 	.word	0x00000000


	//----- nvinfo : EIATTR_MIN_STACK_SIZE
	.align		4
.L_4:
        /*0018*/ 	.byte	0x04, 0x12
        /*001a*/ 	.short	(.L_6 - .L_5)
	.align		4
.L_5:
        /*001c*/ 	.word	index@(_Z11convolutionPiS_ii)
        /*0020*/ 	.word	0x00000000
.L_6:


//--------------------- .nv.compat                --------------------------
	.section	.nv.compat,"",@"SHT_CUDA_COMPAT_INFO"
	.align	4
        /*0000*/ 	.byte	0x02, 0x09, 0x00, 0x00, 0x02, 0x02, 0x01, 0x00, 0x02, 0x05, 0x05, 0x00, 0x03, 0x07, 0x01, 0x01
        /*0010*/ 	.byte	0x02, 0x03, 0x00, 0x00, 0x02, 0x06, 0x01, 0x00, 0x04, 0x0b, 0x08, 0x00, 0x09, 0x00, 0x00, 0x00
        /*0020*/ 	.byte	0x00, 0x00, 0x00, 0x00


//--------------------- .nv.info._Z11convolutionPiS_ii --------------------------
	.section	.nv.info._Z11convolutionPiS_ii,"",@"SHT_CUDA_INFO"
	.sectionflags	@""
	.align	4


	//----- nvinfo : EIATTR_CUDA_API_VERSION
	.align		4
        /*0000*/ 	.byte	0x04, 0x37
        /*0002*/ 	.short	(.L_8 - .L_7)
.L_7:
        /*0004*/ 	.word	0x00000082


	//----- nvinfo : EIATTR_KPARAM_INFO
	.align		4
.L_8:
        /*0008*/ 	.byte	0x04, 0x17
        /*000a*/ 	.short	(.L_10 - .L_9)
.L_9:
        /*000c*/ 	.word	0x00000000
        /*0010*/ 	.short	0x0003
        /*0012*/ 	.short	0x0014
        /*0014*/ 	.byte	0x00, 0xf0, 0x11, 0x00


	//----- nvinfo : EIATTR_KPARAM_INFO
	.align		4
.L_10:
        /*0018*/ 	.byte	0x04, 0x17
        /*001a*/ 	.short	(.L_12 - .L_11)
.L_11:
        /*001c*/ 	.word	0x00000000
        /*0020*/ 	.short	0x0002
        /*0022*/ 	.short	0x0010
        /*0024*/ 	.byte	0x00, 0xf0, 0x11, 0x00


	//----- nvinfo : EIATTR_KPARAM_INFO
	.align		4
.L_12:
        /*0028*/ 	.byte	0x04, 0x17
        /*002a*/ 	.short	(.L_14 - .L_13)
.L_13:
        /*002c*/ 	.word	0x00000000
        /*0030*/ 	.short	0x0001
        /*0032*/ 	.short	0x0008
        /*0034*/ 	.byte	0x00, 0xf5, 0x21, 0x00


	//----- nvinfo : EIATTR_KPARAM_INFO
	.align		4
.L_14:
        /*0038*/ 	.byte	0x04, 0x17
        /*003a*/ 	.short	(.L_16 - .L_15)
.L_15:
        /*003c*/ 	.word	0x00000000
        /*0040*/ 	.short	0x0000
        /*0042*/ 	.short	0x0000
        /*0044*/ 	.byte	0x00, 0xf5, 0x21, 0x00


	//----- nvinfo : EIATTR_SPARSE_MMA_MASK
	.align		4
.L_16:
        /*0048*/ 	.byte	0x03, 0x50
        /*004a*/ 	.short	0x0000


	//----- nvinfo : EIATTR_MAXREG_COUNT
	.align		4
        /*004c*/ 	.byte	0x03, 0x1b
        /*004e*/ 	.short	0x00ff


	//----- nvinfo : EIATTR_MERCURY_ISA_VERSION
	.align		4
        /*0050*/ 	.byte	0x03, 0x5f
        /*0052*/ 	.short	0x0101


	//----- nvinfo : EIATTR_VRC_CTA_INIT_COUNT
	.align		4
        /*0054*/ 	.byte	0x02, 0x4a
	.zero		1
	.zero		1


	//----- nvinfo : EIATTR_EXIT_INSTR_OFFSETS
	.align		4
        /*0058*/ 	.byte	0x04, 0x1c
        /*005a*/ 	.short	(.L_18 - .L_17)


	//   ....[0]....
.L_17:
        /*005c*/ 	.word	0x00000070


	//   ....[1]....
        /*0060*/ 	.word	0x00000ae0


	//----- nvinfo : EIATTR_CRS_STACK_SIZE
	.align		4
.L_18:
        /*0064*/ 	.byte	0x04, 0x1e
        /*0066*/ 	.short	(.L_20 - .L_19)
.L_19:
        /*0068*/ 	.word	0x00000000


	//----- nvinfo : EIATTR_CBANK_PARAM_SIZE
	.align		4
.L_20:
        /*006c*/ 	.byte	0x03, 0x19
        /*006e*/ 	.short	0x0018


	//----- nvinfo : EIATTR_PARAM_CBANK
	.align		4
        /*0070*/ 	.byte	0x04, 0x0a
        /*0072*/ 	.short	(.L_22 - .L_21)
	.align		4
.L_21:
        /*0074*/ 	.word	index@(.nv.constant0._Z11convolutionPiS_ii)
        /*0078*/ 	.short	0x0380
        /*007a*/ 	.short	0x0018


	//----- nvinfo : EIATTR_SW_WAR
	.align		4
.L_22:
        /*007c*/ 	.byte	0x04, 0x36
        /*007e*/ 	.short	(.L_24 - .L_23)
.L_23:
        /*0080*/ 	.word	0x00000008
.L_24:


//--------------------- .nv.callgraph             --------------------------
	.section	.nv.callgraph,"",@"SHT_CUDA_CALLGRAPH"
	.align	4
	.sectionentsize	8
	.align		4
        /*0000*/ 	.word	0x00000000
	.align		4
        /*0004*/ 	.word	0xffffffff
	.align		4
        /*0008*/ 	.word	0x00000000
	.align		4
        /*000c*/ 	.word	0xfffffffe
	.align		4
        /*0010*/ 	.word	0x00000000
	.align		4
        /*0014*/ 	.word	0xfffffffd
	.align		4
        /*0018*/ 	.word	0x00000000
	.align		4
        /*001c*/ 	.word	0xfffffffc


//--------------------- .nv.constant3             --------------------------
	.section	.nv.constant3,"a",@progbits
	.align	4
.nv.constant3:
	.type		mask,@object
	.size		mask,(.L_0 - mask)
mask:
	.zero		12
.L_0:


//--------------------- .text._Z11convolutionPiS_ii --------------------------
	.section	.text._Z11convolutionPiS_ii,"ax",@progbits
	.align	128
        .global         _Z11convolutionPiS_ii
        .type           _Z11convolutionPiS_ii,@function
        .size           _Z11convolutionPiS_ii,(.L_x_7 - _Z11convolutionPiS_ii)
        .other          _Z11convolutionPiS_ii,@"STO_CUDA_ENTRY STV_DEFAULT"
_Z11convolutionPiS_ii:
.text._Z11convolutionPiS_ii:
[----:B------:R-:W-:Y:S01]  /*0000*/  LDC R1, c[0x0][0x37c] ;  /* 0x0000df00ff017b82 */ /* 0x000fe20000000800 */
[----:B------:R-:W0:Y:S07]  /*0010*/  S2R R3, SR_TID.X ;  /* 0x0000000000037919 */ /* 0x000e2e0000002100 */
[----:B------:R-:W0:Y:S01]  /*0020*/  S2UR UR4, SR_CTAID.X ;  /* 0x00000000000479c3 */ /* 0x000e220000002500 */
[----:B------:R-:W1:Y:S07]  /*0030*/  LDCU UR5, c[0x0][0x390] ;  /* 0x00007200ff0577ac */ /* 0x000e6e0008000800 */
[----:B------:R-:W0:Y:S02]  /*0040*/  LDC R2, c[0x0][0x360] ;  /* 0x0000d800ff027b82 */ /* 0x000e240000000800 */
[----:B0-----:R-:W-:-:S05]  /*0050*/  IMAD R2, R2, UR4, R3 ;  /* 0x0000000402027c24 */ /* 0x001fca000f8e0203 */
[----:B-1----:R-:W-:-:S13]  /*0060*/  ISETP.GE.AND P0, PT, R2, UR5, PT ;  /* 0x0000000502007c0c */ /* 0x002fda000bf06270 */
[----:B------:R-:W-:Y:S05]  /*0070*/  @P0 EXIT ;  /* 0x000000000000094d */ /* 0x000fea0003800000 */
[----:B------:R-:W0:Y:S01]  /*0080*/  LDCU UR6, c[0x0][0x394] ;  /* 0x00007280ff0677ac */ /* 0x000e220008000800 */
[----:B------:R-:W-:Y:S01]  /*0090*/  HFMA2 R0, -RZ, RZ, 0, 0 ;  /* 0x00000000ff007431 */ /* 0x000fe200000001ff */
[----:B------:R-:W1:Y:S01]  /*00a0*/  LDCU.64 UR8, c[0x0][0x358] ;  /* 0x00006b00ff0877ac */ /* 0x000e620008000a00 */
[----:B0-----:R-:W-:-:S09]  /*00b0*/  UISETP.GE.AND UP0, UPT, UR6, 0x1, UPT ;  /* 0x000000010600788c */ /* 0x001fd2000bf06270 */
[----:B-1----:R-:W-:Y:S05]  /*00c0*/  BRA.U !UP0, `(.L_x_0) ;  /* 0x0000000908787547 */ /* 0x002fea000b800000 */
[----:B------:R-:W-:Y:S01]  /*00d0*/  UISETP.GE.U32.AND UP0, UPT, UR6, 0x8, UPT ;  /* 0x000000080600788c */ /* 0x000fe2000bf06070 */
[----:B------:R-:W-:Y:S01]  /*00e0*/  MOV R3, RZ ;  /* 0x000000ff00037202 */ /* 0x000fe20000000f00 */
[----:B------:R-:W-:Y:S01]  /*00f0*/  ULEA.HI UR4, UR6, UR6, URZ, 0x1 ;  /* 0x0000000606047291 */ /* 0x000fe2000f8f08ff */
[----:B------:R-:W-:Y:S01]  /*0100*/  IMAD.MOV.U32 R0, RZ, RZ, RZ ;  /* 0x000000ffff007224 */ /* 0x000fe200078e00ff */
[----:B------:R-:W-:Y:S02]  /*0110*/  ULOP3.LUT UR7, UR6, 0x7, URZ, 0xc0, !UPT ;  /* 0x0000000706077892 */ /* 0x000fe4000f8ec0ff */
[----:B------:R-:W-:Y:S02]  /*0120*/  USHF.R.S32.HI UR4, URZ, 0x1, UR4 ;  /* 0x00000001ff047899 */ /* 0x000fe40008011404 */
[----:B------:R-:W-:-:S04]  /*0130*/  UISETP.NE.AND UP1, UPT, UR7, URZ, UPT ;  /* 0x000000ff0700728c */ /* 0x000fc8000bf25270 */
[----:B------:R-:W-:Y:S01]  /*0140*/  IADD3 R4, PT, PT, R2, -UR4, RZ ;  /* 0x8000000402047c10 */ /* 0x000fe2000fffe0ff */
[----:B------:R-:W-:Y:S06]  /*0150*/  BRA.U !UP0, `(.L_x_1) ;  /* 0x0000000508247547 */ /* 0x000fec000b800000 */
[----:B------:R-:W-:Y:S01]  /*0160*/  ULOP3.LUT UR4, UR6, 0x7ffffff8, URZ, 0xc0, !UPT ;  /* 0x7ffffff806047892 */ /* 0x000fe2000f8ec0ff */
[----:B------:R-:W-:Y:S01]  /*0170*/  IMAD.MOV.U32 R7, RZ, RZ, RZ ;  /* 0x000000ffff077224 */ /* 0x000fe200078e00ff */
[----:B------:R-:W-:Y:S01]  /*0180*/  MOV R0, RZ ;  /* 0x000000ff00007202 */ /* 0x000fe20000000f00 */
[----:B------:R-:W0:Y:S03]  /*0190*/  LDCU UR5, c[0x0][0x390] ;  /* 0x00007200ff0577ac */ /* 0x000e260008000800 */
[----:B------:R-:W-:-:S07]  /*01a0*/  IMAD.U32 R3, RZ, RZ, UR4 ;  /* 0x00000004ff037e24 */ /* 0x000fce000f8e00ff */
.L_x_2:
[----:B------:R-:W-:-:S04]  /*01b0*/  IADD3 R25, PT, PT, R4, R7, RZ ;  /* 0x0000000704197210 */ /* 0x000fc80007ffe0ff */
[----:B0-----:R-:W-:-:S04]  /*01c0*/  ISETP.GE.AND P6, PT, R25, UR5, PT ;  /* 0x0000000519007c0c */ /* 0x001fc8000bfc6270 */
[----:B------:R-:W-:-:S13]  /*01d0*/  ISETP.LT.OR P6, PT, R25, RZ, P6 ;  /* 0x000000ff1900720c */ /* 0x000fda00037c1670 */
[----:B------:R-:W0:Y:S02]  /*01e0*/  @!P6 LDC.64 R8, c[0x0][0x380] ;  /* 0x0000e000ff08eb82 */ /* 0x000e240000000a00 */
[----:B0-----:R-:W-:-:S05]  /*01f0*/  @!P6 IMAD.WIDE.U32 R8, R25, 0x4, R8 ;  /* 0x000000041908e825 */ /* 0x001fca00078e0008 */
[----:B------:R0:W2:Y:S01]  /*0200*/  @!P6 LDG.E R11, desc[UR8][R8.64] ;  /* 0x00000008080be981 */ /* 0x0000a2000c1e1900 */
[----:B------:R-:W-:Y:S01]  /*0210*/  VIADD R15, R25, 0x1 ;  /* 0x00000001190f7836 */ /* 0x000fe20000000000 */
[----:B------:R-:W-:Y:S01]  /*0220*/  SHF.L.U32 R5, R7, 0x2, RZ ;  /* 0x0000000207057819 */ /* 0x000fe200000006ff */
[C---:B------:R-:W-:Y:S01]  /*0230*/  VIADD R29, R25.reuse, 0x2 ;  /* 0x00000002191d7836 */ /* 0x040fe20000000000 */
[C---:B------:R-:W-:Y:S01]  /*0240*/  IADD3 R27, PT, PT, R25.reuse, 0x3, RZ ;  /* 0x00000003191b7810 */ /* 0x040fe20007ffe0ff */
[----:B------:R-:W-:Y:S01]  /*0250*/  VIADD R6, R25, 0x4 ;  /* 0x0000000419067836 */ /* 0x000fe20000000000 */
[----:B------:R-:W-:Y:S01]  /*0260*/  ISETP.GE.AND P0, PT, R15, UR5, PT ;  /* 0x000000050f007c0c */ /* 0x000fe2000bf06270 */
[----:B------:R-:W2:Y:S01]  /*0270*/  @!P6 LDC R10, c[0x3][R5] ;  /* 0x00c00000050aeb82 */ /* 0x000ea20000000800 */
[----:B------:R-:W-:Y:S02]  /*0280*/  ISETP.GE.AND P1, PT, R29, UR5, PT ;  /* 0x000000051d007c0c */ /* 0x000fe4000bf26270 */
[----:B------:R-:W-:Y:S01]  /*0290*/  ISETP.LT.OR P0, PT, R15, RZ, P0 ;  /* 0x000000ff0f00720c */ /* 0x000fe20000701670 */
[----:B0-----:R-:W-:Y:S01]  /*02a0*/  VIADD R9, R25, 0x6 ;  /* 0x0000000619097836 */ /* 0x001fe20000000000 */
[----:B------:R-:W-:-:S02]  /*02b0*/  ISETP.GE.AND P2, PT, R27, UR5, PT ;  /* 0x000000051b007c0c */ /* 0x000fc4000bf46270 */
[----:B------:R-:W-:Y:S02]  /*02c0*/  ISETP.LT.OR P1, PT, R29, RZ, P1 ;  /* 0x000000ff1d00720c */ /* 0x000fe40000f21670 */
[----:B------:R-:W-:Y:S02]  /*02d0*/  IADD3 R8, PT, PT, R25, 0x5, RZ ;  /* 0x0000000519087810 */ /* 0x000fe40007ffe0ff */
[----:B------:R-:W-:Y:S02]  /*02e0*/  ISETP.GE.AND P3, PT, R6, UR5, PT ;  /* 0x0000000506007c0c */ /* 0x000fe4000bf66270 */
[----:B------:R-:W-:Y:S02]  /*02f0*/  ISETP.LT.OR P2, PT, R27, RZ, P2 ;  /* 0x000000ff1b00720c */ /* 0x000fe40001741670 */
[----:B------:R-:W-:Y:S01]  /*0300*/  ISETP.GE.AND P5, PT, R8, UR5, PT ;  /* 0x0000000508007c0c */ /* 0x000fe2000bfa6270 */
[----:B------:R-:W0:Y:S01]  /*0310*/  @!P0 LDC.64 R22, c[0x0][0x380] ;  /* 0x0000e000ff168b82 */ /* 0x000e220000000a00 */
[----:B------:R-:W-:-:S02]  /*0320*/  ISETP.LT.OR P3, PT, R6, RZ, P3 ;  /* 0x000000ff0600720c */ /* 0x000fc40001f61670 */
[----:B------:R-:W-:Y:S02]  /*0330*/  IADD3 R25, PT, PT, R25, 0x7, RZ ;  /* 0x0000000719197810 */ /* 0x000fe40007ffe0ff */
[C---:B------:R-:W-:Y:S02]  /*0340*/  ISETP.GE.AND P4, PT, R9.reuse, UR5, PT ;  /* 0x0000000509007c0c */ /* 0x040fe4000bf86270 */
[----:B------:R-:W-:Y:S01]  /*0350*/  ISETP.LT.OR P5, PT, R8, RZ, P5 ;  /* 0x000000ff0800720c */ /* 0x000fe20002fa1670 */
[----:B------:R-:W1:Y:S01]  /*0360*/  @!P1 LDC.64 R20, c[0x0][0x380] ;  /* 0x0000e000ff149b82 */ /* 0x000e620000000a00 */
[----:B------:R-:W-:-:S07]  /*0370*/  ISETP.LT.OR P4, PT, R9, RZ, P4 ;  /* 0x000000ff0900720c */ /* 0x000fce0002781670 */
[----:B------:R-:W3:Y:S08]  /*0380*/  @!P2 LDC.64 R18, c[0x0][0x380] ;  /* 0x0000e000ff12ab82 */ /* 0x000ef00000000a00 */
[----:B------:R-:W4:Y:S01]  /*0390*/  @!P5 LDC.64 R12, c[0x0][0x380] ;  /* 0x0000e000ff0cdb82 */ /* 0x000f220000000a00 */
[----:B0-----:R-:W-:-:S06]  /*03a0*/  @!P0 IMAD.WIDE.U32 R22, R15, 0x4, R22 ;  /* 0x000000040f168825 */ /* 0x001fcc00078e0016 */
[----:B------:R-:W5:Y:S01]  /*03b0*/  @!P0 LDG.E R23, desc[UR8][R22.64] ;  /* 0x0000000816178981 */ /* 0x000f62000c1e1900 */
[----:B------:R-:W0:Y:S01]  /*03c0*/  @!P4 LDC.64 R16, c[0x0][0x380] ;  /* 0x0000e000ff10cb82 */ /* 0x000e220000000a00 */
[----:B-1----:R-:W-:-:S06]  /*03d0*/  @!P1 IMAD.WIDE.U32 R20, R29, 0x4, R20 ;  /* 0x000000041d149825 */ /* 0x002fcc00078e0014 */
[----:B------:R-:W5:Y:S01]  /*03e0*/  @!P1 LDG.E R21, desc[UR8][R20.64] ;  /* 0x0000000814159981 */ /* 0x000f62000c1e1900 */
[----:B---3--:R-:W-:-:S06]  /*03f0*/  @!P2 IMAD.WIDE.U32 R18, R27, 0x4, R18 ;  /* 0x000000041b12a825 */ /* 0x008fcc00078e0012 */
[----:B------:R1:W3:Y:S01]  /*0400*/  @!P2 LDG.E R19, desc[UR8][R18.64] ;  /* 0x000000081213a981 */ /* 0x0002e2000c1e1900 */
[----:B----4-:R-:W-:-:S06]  /*0410*/  @!P5 IMAD.WIDE.U32 R12, R8, 0x4, R12 ;  /* 0x00000004080cd825 */ /* 0x010fcc00078e000c */
[----:B------:R-:W4:Y:S01]  /*0420*/  @!P5 LDG.E R13, desc[UR8][R12.64] ;  /* 0x000000080c0dd981 */ /* 0x000f22000c1e1900 */
[----:B0-----:R-:W-:-:S06]  /*0430*/  @!P4 IMAD.WIDE.U32 R16, R9, 0x4, R16 ;  /* 0x000000040910c825 */ /* 0x001fcc00078e0010 */
[----:B------:R-:W4:Y:S01]  /*0440*/  @!P4 LDG.E R17, desc[UR8][R16.64] ;  /* 0x000000081011c981 */ /* 0x000f22000c1e1900 */
[----:B--2---:R-:W-:Y:S01]  /*0450*/  @!P6 IMAD R0, R11, R10, R0 ;  /* 0x0000000a0b00e224 */ /* 0x004fe200078e0200 */
[C---:B------:R-:W-:Y:S01]  /*0460*/  ISETP.GE.AND P6, PT, R25.reuse, UR5, PT ;  /* 0x0000000519007c0c */ /* 0x040fe2000bfc6270 */
[----:B------:R-:W0:Y:S03]  /*0470*/  @!P3 LDC.64 R10, c[0x0][0x380] ;  /* 0x0000e000ff0abb82 */ /* 0x000e260000000a00 */
[----:B------:R-:W-:-:S13]  /*0480*/  ISETP.LT.OR P6, PT, R25, RZ, P6 ;  /* 0x000000ff1900720c */ /* 0x000fda00037c1670 */
[----:B------:R-:W2:Y:S01]  /*0490*/  @!P6 LDC.64 R14, c[0x0][0x380] ;  /* 0x0000e000ff0eeb82 */ /* 0x000ea20000000a00 */
[----:B0-----:R-:W-:-:S06]  /*04a0*/  @!P3 IMAD.WIDE.U32 R10, R6, 0x4, R10 ;  /* 0x00000004060ab825 */ /* 0x001fcc00078e000a */
[----:B------:R0:W4:Y:S01]  /*04b0*/  @!P3 LDG.E R11, desc[UR8][R10.64] ;  /* 0x000000080a0bb981 */ /* 0x000122000c1e1900 */
[----:B--2---:R-:W-:-:S06]  /*04c0*/  @!P6 IMAD.WIDE.U32 R14, R25, 0x4, R14 ;  /* 0x00000004190ee825 */ /* 0x004fcc00078e000e */
[----:B------:R-:W2:Y:S01]  /*04d0*/  @!P6 LDG.E R15, desc[UR8][R14.64] ;  /* 0x000000080e0fe981 */ /* 0x000ea2000c1e1900 */
[----:B------:R-:W5:Y:S08]  /*04e0*/  @!P0 LDC R6, c[0x3][R5+0x4] ;  /* 0x00c0010005068b82 */ /* 0x000f700000000800 */
[----:B------:R-:W3:Y:S08]  /*04f0*/  @!P1 LDC R8, c[0x3][R5+0x8] ;  /* 0x00c0020005089b82 */ /* 0x000ef00000000800 */
[----:B------:R-:W3:Y:S08]  /*0500*/  @!P2 LDC R9, c[0x3][R5+0xc] ;  /* 0x00c003000509ab82 */ /* 0x000ef00000000800 */
[----:B-1----:R-:W4:Y:S01]  /*0510*/  @!P3 LDC R18, c[0x3][R5+0x10] ;  /* 0x00c004000512bb82 */ /* 0x002f220000000800 */
[----:B-----5:R-:W-:-:S07]  /*0520*/  @!P0 IMAD R0, R23, R6, R0 ;  /* 0x0000000617008224 */ /* 0x020fce00078e0200 */
[----:B------:R-:W1:Y:S08]  /*0530*/  @!P5 LDC R20, c[0x3][R5+0x14] ;  /* 0x00c005000514db82 */ /* 0x000e700000000800 */
[----:B0-----:R-:W0:Y:S01]  /*0540*/  @!P4 LDC R10, c[0x3][R5+0x18] ;  /* 0x00c00600050acb82 */ /* 0x001e220000000800 */
[----:B---3--:R-:W-:Y:S02]  /*0550*/  @!P1 IMAD R0, R21, R8, R0 ;  /* 0x0000000815009224 */ /* 0x008fe400078e0200 */
[----:B------:R-:W-:-:S05]  /*0560*/  VIADD R7, R7, 0x8 ;  /* 0x0000000807077836 */ /* 0x000fca0000000000 */
[----:B------:R-:W2:Y:S01]  /*0570*/  @!P6 LDC R6, c[0x3][R5+0x1c] ;  /* 0x00c007000506eb82 */ /* 0x000ea20000000800 */
[----:B------:R-:W-:Y:S01]  /*0580*/  @!P2 IMAD R0, R19, R9, R0 ;  /* 0x000000091300a224 */ /* 0x000fe200078e0200 */
[----:B------:R-:W-:-:S03]  /*0590*/  ISETP.NE.AND P0, PT, R7, R3, PT ;  /* 0x000000030700720c */ /* 0x000fc60003f05270 */
[----:B----4-:R-:W-:-:S04]  /*05a0*/  @!P3 IMAD R0, R11, R18, R0 ;  /* 0x000000120b00b224 */ /* 0x010fc800078e0200 */
[----:B-1----:R-:W-:-:S04]  /*05b0*/  @!P5 IMAD R0, R13, R20, R0 ;  /* 0x000000140d00d224 */ /* 0x002fc800078e0200 */
[----:B0-----:R-:W-:-:S04]  /*05c0*/  @!P4 IMAD R0, R17, R10, R0 ;  /* 0x0000000a1100c224 */ /* 0x001fc800078e0200 */
[----:B--2---:R-:W-:Y:S01]  /*05d0*/  @!P6 IMAD R0, R15, R6, R0 ;  /* 0x000000060f00e224 */ /* 0x004fe200078e0200 */
[----:B------:R-:W-:Y:S06]  /*05e0*/  @P0 BRA `(.L_x_2) ;  /* 0xfffffff800f00947 */ /* 0x000fec000383ffff */
.L_x_1:
[----:B------:R-:W-:Y:S05]  /*05f0*/  BRA.U !UP1, `(.L_x_0) ;  /* 0x00000005092c7547 */ /* 0x000fea000b800000 */
[----:B------:R-:W0:Y:S01]  /*0600*/  LDCU UR4, c[0x0][0x394] ;  /* 0x00007280ff0477ac */ /* 0x000e220008000800 */
[----:B------:R-:W-:Y:S02]  /*0610*/  UISETP.GE.U32.AND UP0, UPT, UR7, 0x4, UPT ;  /* 0x000000040700788c */ /* 0x000fe4000bf06070 */
[----:B0-----:R-:W-:-:S04]  /*0620*/  ULOP3.LUT UR6, UR4, 0x3, URZ, 0xc0, !UPT ;  /* 0x0000000304067892 */ /* 0x001fc8000f8ec0ff */
[----:B------:R-:W-:-:S03]  /*0630*/  UISETP.NE.AND UP1, UPT, UR6, URZ, UPT ;  /* 0x000000ff0600728c */ /* 0x000fc6000bf25270 */
[----:B------:R-:W-:Y:S08]  /*0640*/  BRA.U !UP0, `(.L_x_3) ;  /* 0x0000000108887547 */ /* 0x000ff0000b800000 */
[----:B------:R-:W-:-:S04]  /*0650*/  IADD3 R5, PT, PT, R4, R3, RZ ;  /* 0x0000000304057210 */ /* 0x000fc80007ffe0ff */
[C---:B------:R-:W-:Y:S01]  /*0660*/  ISETP.GE.AND P0, PT, R5.reuse, UR5, PT ;  /* 0x0000000505007c0c */ /* 0x040fe2000bf06270 */
[C---:B------:R-:W-:Y:S01]  /*0670*/  VIADD R15, R5.reuse, 0x1 ;  /* 0x00000001050f7836 */ /* 0x040fe20000000000 */
[C---:B------:R-:W-:Y:S01]  /*0680*/  IADD3 R17, PT, PT, R5.reuse, 0x2, RZ ;  /* 0x0000000205117810 */ /* 0x040fe20007ffe0ff */
[C---:B------:R-:W-:Y:S01]  /*0690*/  VIADD R19, R5.reuse, 0x3 ;  /* 0x0000000305137836 */ /* 0x040fe20000000000 */
[----:B------:R-:W-:Y:S02]  /*06a0*/  ISETP.LT.OR P0, PT, R5, RZ, P0 ;  /* 0x000000ff0500720c */ /* 0x000fe40000701670 */
[----:B------:R-:W-:Y:S02]  /*06b0*/  ISETP.GE.AND P1, PT, R15, UR5, PT ;  /* 0x000000050f007c0c */ /* 0x000fe4000bf26270 */
[----:B------:R-:W-:Y:S02]  /*06c0*/  ISETP.GE.AND P2, PT, R17, UR5, PT ;  /* 0x0000000511007c0c */ /* 0x000fe4000bf46270 */
[----:B------:R-:W-:-:S02]  /*06d0*/  ISETP.LT.OR P1, PT, R15, RZ, P1 ;  /* 0x000000ff0f00720c */ /* 0x000fc40000f21670 */
[----:B------:R-:W-:Y:S02]  /*06e0*/  ISETP.GE.AND P3, PT, R19, UR5, PT ;  /* 0x0000000513007c0c */ /* 0x000fe4000bf66270 */
[----:B------:R-:W-:Y:S02]  /*06f0*/  ISETP.LT.OR P2, PT, R17, RZ, P2 ;  /* 0x000000ff1100720c */ /* 0x000fe40001741670 */
[----:B------:R-:W-:Y:S01]  /*0700*/  ISETP.LT.OR P3, PT, R19, RZ, P3 ;  /* 0x000000ff1300720c */ /* 0x000fe20001f61670 */
[----:B------:R-:W0:Y:S08]  /*0710*/  @!P0 LDC.64 R10, c[0x0][0x380] ;  /* 0x0000e000ff0a8b82 */ /* 0x000e300000000a00 */
[----:B------:R-:W1:Y:S08]  /*0720*/  @!P1 LDC.64 R12, c[0x0][0x380] ;  /* 0x0000e000ff0c9b82 */ /* 0x000e700000000a00 */
[----:B------:R-:W2:Y:S08]  /*0730*/  @!P2 LDC.64 R8, c[0x0][0x380] ;  /* 0x0000e000ff08ab82 */ /* 0x000eb00000000a00 */
[----:B------:R-:W3:Y:S01]  /*0740*/  @!P3 LDC.64 R6, c[0x0][0x380] ;  /* 0x0000e000ff06bb82 */ /* 0x000ee20000000a00 */
[----:B0-----:R-:W-:-:S06]  /*0750*/  @!P0 IMAD.WIDE.U32 R10, R5, 0x4, R10 ;  /* 0x00000004050a8825 */ /* 0x001fcc00078e000a */
[----:B------:R-:W4:Y:S01]  /*0760*/  @!P0 LDG.E R11, desc[UR8][R10.64] ;  /* 0x000000080a0b8981 */ /* 0x000f22000c1e1900 */
[----:B-1----:R-:W-:-:S06]  /*0770*/  @!P1 IMAD.WIDE.U32 R12, R15, 0x4, R12 ;  /* 0x000000040f0c9825 */ /* 0x002fcc00078e000c */
[----:B------:R-:W5:Y:S01]  /*0780*/  @!P1 LDG.E R13, desc[UR8][R12.64] ;  /* 0x000000080c0d9981 */ /* 0x000f62000c1e1900 */
[----:B--2---:R-:W-:-:S06]  /*0790*/  @!P2 IMAD.WIDE.U32 R8, R17, 0x4, R8 ;  /* 0x000000041108a825 */ /* 0x004fcc00078e0008 */
[----:B------:R-:W2:Y:S01]  /*07a0*/  @!P2 LDG.E R9, desc[UR8][R8.64] ;  /* 0x000000080809a981 */ /* 0x000ea2000c1e1900 */
[----:B---3--:R-:W-:-:S06]  /*07b0*/  @!P3 IMAD.WIDE.U32 R6, R19, 0x4, R6 ;  /* 0x000000041306b825 */ /* 0x008fcc00078e0006 */
[----:B------:R-:W3:Y:S01]  /*07c0*/  @!P3 LDG.E R7, desc[UR8][R6.64] ;  /* 0x000000080607b981 */ /* 0x000ee2000c1e1900 */
[----:B------:R-:W-:-:S04]  /*07d0*/  SHF.L.U32 R5, R3, 0x2, RZ ;  /* 0x0000000203057819 */ /* 0x000fc800000006ff */
[----:B------:R-:W4:Y:S08]  /*07e0*/  @!P0 LDC R14, c[0x3][R5] ;  /* 0x00c00000050e8b82 */ /* 0x000f300000000800 */
[----:B------:R-:W5:Y:S08]  /*07f0*/  @!P1 LDC R15, c[0x3][R5+0x4] ;  /* 0x00c00100050f9b82 */ /* 0x000f700000000800 */
[----:B------:R-:W2:Y:S08]  /*0800*/  @!P2 LDC R16, c[0x3][R5+0x8] ;  /* 0x00c002000510ab82 */ /* 0x000eb00000000800 */
[----:B------:R-:W3:Y:S01]  /*0810*/  @!P3 LDC R17, c[0x3][R5+0xc] ;  /* 0x00c003000511bb82 */ /* 0x000ee20000000800 */
[----:B------:R-:W-:-:S02]  /*0820*/  VIADD R3, R3, 0x4 ;  /* 0x0000000403037836 */ /* 0x000fc40000000000 */
[----:B----4-:R-:W-:-:S04]  /*0830*/  @!P0 IMAD R0, R11, R14, R0 ;  /* 0x0000000e0b008224 */ /* 0x010fc800078e0200 */
[----:B-----5:R-:W-:-:S04]  /*0840*/  @!P1 IMAD R0, R13, R15, R0 ;  /* 0x0000000f0d009224 */ /* 0x020fc800078e0200 */
[----:B--2---:R-:W-:-:S04]  /*0850*/  @!P2 IMAD R0, R9, R16, R0 ;  /* 0x000000100900a224 */ /* 0x004fc800078e0200 */
[----:B---3--:R-:W-:-:S07]  /*0860*/  @!P3 IMAD R0, R7, R17, R0 ;  /* 0x000000110700b224 */ /* 0x008fce00078e0200 */
.L_x_3:
[----:B------:R-:W-:Y:S05]  /*0870*/  BRA.U !UP1, `(.L_x_0) ;  /* 0x00000001098c7547 */ /* 0x000fea000b800000 */
[----:B------:R-:W-:Y:S02]  /*0880*/  UISETP.NE.AND UP0, UPT, UR6, 0x1, UPT ;  /* 0x000000010600788c */ /* 0x000fe4000bf05270 */
[----:B------:R-:W-:-:S04]  /*0890*/  ULOP3.LUT UR4, UR4, 0x1, URZ, 0xc0, !UPT ;  /* 0x0000000104047892 */ /* 0x000fc8000f8ec0ff */
[----:B------:R-:W-:-:S03]  /*08a0*/  UISETP.NE.U32.AND UP1, UPT, UR4, 0x1, UPT ;  /* 0x000000010400788c */ /* 0x000fc6000bf25070 */
[----:B------:R-:W-:Y:S08]  /*08b0*/  BRA.U !UP0, `(.L_x_4) ;  /* 0x0000000108487547 */ /* 0x000ff0000b800000 */
[----:B------:R-:W-:-:S04]  /*08c0*/  IADD3 R11, PT, PT, R4, R3, RZ ;  /* 0x00000003040b7210 */ /* 0x000fc80007ffe0ff */
[C---:B------:R-:W-:Y:S01]  /*08d0*/  ISETP.GE.AND P0, PT, R11.reuse, UR5, PT ;  /* 0x000000050b007c0c */ /* 0x040fe2000bf06270 */
[----:B------:R-:W-:-:S03]  /*08e0*/  VIADD R5, R11, 0x1 ;  /* 0x000000010b057836 */ /* 0x000fc60000000000 */
[----:B------:R-:W-:Y:S02]  /*08f0*/  ISETP.LT.OR P0, PT, R11, RZ, P0 ;  /* 0x000000ff0b00720c */ /* 0x000fe40000701670 */
[----:B------:R-:W-:-:S04]  /*0900*/  ISETP.GE.AND P1, PT, R5, UR5, PT ;  /* 0x0000000505007c0c */ /* 0x000fc8000bf26270 */
[----:B------:R-:W-:-:S07]  /*0910*/  ISETP.LT.OR P1, PT, R5, RZ, P1 ;  /* 0x000000ff0500720c */ /* 0x000fce0000f21670 */
[----:B------:R-:W0:Y:S08]  /*0920*/  @!P0 LDC.64 R6, c[0x0][0x380] ;  /* 0x0000e000ff068b82 */ /* 0x000e300000000a00 */
[----:B------:R-:W1:Y:S01]  /*0930*/  @!P1 LDC.64 R8, c[0x0][0x380] ;  /* 0x0000e000ff089b82 */ /* 0x000e620000000a00 */
[----:B0-----:R-:W-:-:S06]  /*0940*/  @!P0 IMAD.WIDE.U32 R6, R11, 0x4, R6 ;  /* 0x000000040b068825 */ /* 0x001fcc00078e0006 */
[----:B------:R-:W2:Y:S01]  /*0950*/  @!P0 LDG.E R7, desc[UR8][R6.64] ;  /* 0x0000000806078981 */ /* 0x000ea2000c1e1900 */
[----:B-1----:R-:W-:-:S06]  /*0960*/  @!P1 IMAD.WIDE.U32 R8, R5, 0x4, R8 ;  /* 0x0000000405089825 */ /* 0x002fcc00078e0008 */
[----:B------:R-:W3:Y:S01]  /*0970*/  @!P1 LDG.E R9, desc[UR8][R8.64] ;  /* 0x0000000808099981 */ /* 0x000ee2000c1e1900 */
[----:B------:R-:W-:-:S04]  /*0980*/  SHF.L.U32 R11, R3, 0x2, RZ ;  /* 0x00000002030b7819 */ /* 0x000fc800000006ff */
[----:B------:R-:W2:Y:S08]  /*0990*/  @!P0 LDC R5, c[0x3][R11] ;  /* 0x00c000000b058b82 */ /* 0x000eb00000000800 */
[----:B------:R-:W3:Y:S01]  /*09a0*/  @!P1 LDC R10, c[0x3][R11+0x4] ;  /* 0x00c001000b0a9b82 */ /* 0x000ee20000000800 */
[----:B------:R-:W-:Y:S02]  /*09b0*/  VIADD R3, R3, 0x2 ;  /* 0x0000000203037836 */ /* 0x000fe40000000000 */
[----:B--2---:R-:W-:-:S04]  /*09c0*/  @!P0 IMAD R0, R7, R5, R0 ;  /* 0x0000000507008224 */ /* 0x004fc800078e0200 */
[----:B---3--:R-:W-:-:S07]  /*09d0*/  @!P1 IMAD R0, R9, R10, R0 ;  /* 0x0000000a09009224 */ /* 0x008fce00078e0200 */
.L_x_4:
[----:B------:R-:W-:Y:S05]  /*09e0*/  BRA.U UP1, `(.L_x_0) ;  /* 0x0000000101307547 */ /* 0x000fea000b800000 */
[----:B------:R-:W-:Y:S01]  /*09f0*/  IADD3 R7, PT, PT, R4, R3, RZ ;  /* 0x0000000304077210 */ /* 0x000fe20007ffe0ff */
[----:B------:R-:W-:Y:S03]  /*0a00*/  BSSY.RECONVERGENT B0, `(.L_x_0) ;  /* 0x000000a000007945 */ /* 0x000fe60003800200 */
[----:B------:R-:W-:-:S04]  /*0a10*/  ISETP.GE.AND P0, PT, R7, UR5, PT ;  /* 0x0000000507007c0c */ /* 0x000fc8000bf06270 */
[----:B------:R-:W-:-:S13]  /*0a20*/  ISETP.LT.OR P0, PT, R7, RZ, P0 ;  /* 0x000000ff0700720c */ /* 0x000fda0000701670 */
[----:B------:R-:W-:Y:S05]  /*0a30*/  @P0 BRA `(.L_x_5) ;  /* 0x0000000000180947 */ /* 0x000fea0003800000 */
[----:B------:R-:W0:Y:S02]  /*0a40*/  LDC.64 R4, c[0x0][0x380] ;  /* 0x0000e000ff047b82 */ /* 0x000e240000000a00 */
[----:B0-----:R-:W-:-:S06]  /*0a50*/  IMAD.WIDE.U32 R4, R7, 0x4, R4 ;  /* 0x0000000407047825 */ /* 0x001fcc00078e0004 */
[----:B------:R-:W2:Y:S01]  /*0a60*/  LDG.E R5, desc[UR8][R4.64] ;  /* 0x0000000804057981 */ /* 0x000ea2000c1e1900 */
[----:B------:R-:W-:-:S06]  /*0a70*/  IMAD.SHL.U32 R3, R3, 0x4, RZ ;  /* 0x0000000403037824 */ /* 0x000fcc00078e00ff */
[----:B------:R-:W2:Y:S02]  /*0a80*/  LDC R3, c[0x3][R3] ;  /* 0x00c0000003037b82 */ /* 0x000ea40000000800 */
[----:B--2---:R-:W-:-:S07]  /*0a90*/  IMAD R0, R5, R3, R0 ;  /* 0x0000000305007224 */ /* 0x004fce00078e0200 */
.L_x_5:
[----:B------:R-:W-:Y:S05]  /*0aa0*/  BSYNC.RECONVERGENT B0 ;  /* 0x0000000000007941 */ /* 0x000fea0003800200 */
.L_x_0:
[----:B------:R-:W0:Y:S02]  /*0ab0*/  LDC.64 R4, c[0x0][0x388] ;  /* 0x0000e200ff047b82 */ /* 0x000e240000000a00 */
[----:B0-----:R-:W-:-:S05]  /*0ac0*/  IMAD.WIDE R2, R2, 0x4, R4 ;  /* 0x0000000402027825 */ /* 0x001fca00078e0204 */
[----:B------:R-:W-:Y:S01]  /*0ad0*/  STG.E desc[UR8][R2.64], R0 ;  /* 0x0000000002007986 */ /* 0x000fe2000c101908 */
[----:B------:R-:W-:Y:S05]  /*0ae0*/  EXIT ;  /* 0x000000000000794d */ /* 0x000fea0003800000 */
.L_x_6:
[----:B------:R-:W-:-:S00]  /*0af0*/  BRA `(.L_x_6) ;  /* 0xfffffffc00fc7947 */ /* 0x000fc0000383ffff */
[----:B------:R-:W-:-:S00]  /*0b00*/  NOP ;  /* 0x0000000000007918 */ /* 0x000fc00000000000 */
[----:B------:R-:W-:-:S00]  /*0b10*/  NOP ;  /* 0x0000000000007918 */ /* 0x000fc00000000000 */
[----:B------:R-:W-:-:S00]  /*0b20*/  NOP ;  /* 0x0000000000007918 */ /* 0x000fc00000000000 */
[----:B------:R-:W-:-:S00]  /*0b30*/  NOP ;  /* 0x0000000000007918 */ /* 0x000fc00000000000 */
[----:B------:R-:W-:-:S00]  /*0b40*/  NOP ;  /* 0x0000000000007918 */ /* 0x000fc00000000000 */
[----:B------:R-:W-:-:S00]  /*0b50*/  NOP ;  /* 0x0000000000007918 */ /* 0x000fc00000000000 */
[----:B------:R-:W-:-:S00]  /*0b60*/  NOP ;  /* 0x0000000000007918 */ /* 0x000fc00000000000 */
[----:B------:R-:W-:-:S00]  /*0b70*/  NOP ;  /* 0x0000000000007918 */ /* 0x000fc00000000000 */
.L_x_7:


//--------------------- .nv.shared.reserved.0     --------------------------
	.section	.nv.shared.reserved.0,"aw",@nobits
	.weak		__nv_reservedSMEM_offset_0_alias
	.size		__nv_reservedSMEM_offset_0_alias, 0, 64
	.other		__nv_reservedSMEM_offset_0_alias,@"STO_CUDA_RESERVED_SHARED STV_DEFAULT"
__nv_reservedSMEM_offset_0_alias:
	.zero		0
	.zero		64


//--------------------- .nv.constant0._Z11convolutionPiS_ii --------------------------
	.section	.nv.constant0._Z11convolutionPiS_ii,"a",@progbits
	.sectionflags	@""
	.align	4
.nv.constant0._Z11convolutionPiS_ii:
	.zero		920


//--------------------- SYMBOLS --------------------------

	.type		.nv.reservedSmem.offset0,@object
	.size		.nv.reservedSmem.offset0,0x4
